	.headerflags	@"EF_CUDA_TEXMODE_UNIFIED EF_CUDA_64BIT_ADDRESS EF_CUDA_ACCELERATORS EF_CUDA_SM90 EF_CUDA_VIRTUAL_SM(EF_CUDA_SM90)"
	.elftype	@"ET_EXEC"


//--------------------- .nv.info                  --------------------------
	.section	.nv.info,"",@"SHT_CUDA_INFO"
	.align	4


	//----- nvinfo : EIATTR_REGCOUNT
	.align		4
        /*0000*/ 	.byte	0x04, 0x2f
        /*0002*/ 	.short	(.L_3 - .L_2)
	.align		4
.L_2:
        /*0004*/ 	.word	index@(triton_poi_fused__native_batch_norm_legit_no_training_relu_11)
        /*0008*/ 	.word	0x00000019


	//----- nvinfo : EIATTR_MIN_STACK_SIZE
	.align		4
.L_3:
        /*000c*/ 	.byte	0x04, 0x12
        /*000e*/ 	.short	(.L_5 - .L_4)
	.align		4
.L_4:
        /*0010*/ 	.word	index@(triton_poi_fused__native_batch_norm_legit_no_training_relu_11)
        /*0014*/ 	.word	0x00000000


	//----- nvinfo : EIATTR_FRAME_SIZE
	.align		4
.L_5:
        /*0018*/ 	.byte	0x04, 0x11
        /*001a*/ 	.short	(.L_7 - .L_6)
	.align		4
.L_6:
        /*001c*/ 	.word	index@(triton_poi_fused__native_batch_norm_legit_no_training_relu_11)
        /*0020*/ 	.word	0x00000000


	//----- nvinfo : EIATTR_MIN_STACK_SIZE
	.align		4
.L_7:
        /*0024*/ 	.byte	0x04, 0x12
        /*0026*/ 	.short	(.L_9 - .L_8)
	.align		4
.L_8:
        /*0028*/ 	.word	index@(triton_poi_fused__native_batch_norm_legit_no_training_relu_11)
        /*002c*/ 	.word	0x00000000
.L_9:


//--------------------- .nv.info.triton_poi_fused__native_batch_norm_legit_no_training_relu_11 --------------------------
	.section	.nv.info.triton_poi_fused__native_batch_norm_legit_no_training_relu_11,"",@"SHT_CUDA_INFO"
	.sectionflags	@""
	.align	4


	//----- nvinfo : EIATTR_CUDA_API_VERSION
	.align		4
        /*0000*/ 	.byte	0x04, 0x37
        /*0002*/ 	.short	(.L_11 - .L_10)
.L_10:
        /*0004*/ 	.word	0x0000007c


	//----- nvinfo : EIATTR_KPARAM_INFO
	.align		4
.L_11:
        /*0008*/ 	.byte	0x04, 0x17
        /*000a*/ 	.short	(.L_13 - .L_12)
.L_12:
        /*000c*/ 	.word	0x00000000
        /*0010*/ 	.short	0x0007
        /*0012*/ 	.short	0x0034
        /*0014*/ 	.byte	0x00, 0xf0, 0x11, 0x00


	//----- nvinfo : EIATTR_KPARAM_INFO
	.align		4
.L_13:
        /*0018*/ 	.byte	0x04, 0x17
        /*001a*/ 	.short	(.L_15 - .L_14)
.L_14:
        /*001c*/ 	.word	0x00000000
        /*0020*/ 	.short	0x0006
        /*0022*/ 	.short	0x0030
        /*0024*/ 	.byte	0x00, 0xf0, 0x11, 0x00


	//----- nvinfo : EIATTR_KPARAM_INFO
	.align		4
.L_15:
        /*0028*/ 	.byte	0x04, 0x17
        /*002a*/ 	.short	(.L_17 - .L_16)
.L_16:
        /*002c*/ 	.word	0x00000000
        /*0030*/ 	.short	0x0005
        /*0032*/ 	.short	0x0028
        /*0034*/ 	.byte	0x00, 0xf4, 0x21, 0x00


	//----- nvinfo : EIATTR_KPARAM_INFO
	.align		4
.L_17:
        /*0038*/ 	.byte	0x04, 0x17
        /*003a*/ 	.short	(.L_19 - .L_18)
.L_18:
        /*003c*/ 	.word	0x00000000
        /*0040*/ 	.short	0x0004
        /*0042*/ 	.short	0x0020
        /*0044*/ 	.byte	0x00, 0xf4, 0x21, 0x00


	//----- nvinfo : EIATTR_KPARAM_INFO
	.align		4
.L_19:
        /*0048*/ 	.byte	0x04, 0x17
        /*004a*/ 	.short	(.L_21 - .L_20)
.L_20:
        /*004c*/ 	.word	0x00000000
        /*0050*/ 	.short	0x0003
        /*0052*/ 	.short	0x0018
        /*0054*/ 	.byte	0x00, 0xf4, 0x21, 0x00


	//----- nvinfo : EIATTR_KPARAM_INFO
	.align		4
.L_21:
        /*0058*/ 	.byte	0x04, 0x17
        /*005a*/ 	.short	(.L_23 - .L_22)
.L_22:
        /*005c*/ 	.word	0x00000000
        /*0060*/ 	.short	0x0002
        /*0062*/ 	.short	0x0010
        /*0064*/ 	.byte	0x00, 0xf4, 0x21, 0x00


	//----- nvinfo : EIATTR_KPARAM_INFO
	.align		4
.L_23:
        /*0068*/ 	.byte	0x04, 0x17
        /*006a*/ 	.short	(.L_25 - .L_24)
.L_24:
        /*006c*/ 	.word	0x00000000
        /*0070*/ 	.short	0x0001
        /*0072*/ 	.short	0x0008
        /*0074*/ 	.byte	0x00, 0xf4, 0x21, 0x00


	//----- nvinfo : EIATTR_KPARAM_INFO
	.align		4
.L_25:
        /*0078*/ 	.byte	0x04, 0x17
        /*007a*/ 	.short	(.L_27 - .L_26)
.L_26:
        /*007c*/ 	.word	0x00000000
        /*0080*/ 	.short	0x0000
        /*0082*/ 	.short	0x0000
        /*0084*/ 	.byte	0x00, 0xf4, 0x21, 0x00


	//----- nvinfo : EIATTR_SPARSE_MMA_MASK
	.align		4
.L_27:
        /*0088*/ 	.byte	0x03, 0x50
        /*008a*/ 	.short	0x0000


	//----- nvinfo : EIATTR_MAXREG_COUNT
	.align		4
        /*008c*/ 	.byte	0x03, 0x1b
        /*008e*/ 	.short	0x00ff


	//----- nvinfo : EIATTR_EXIT_INSTR_OFFSETS
	.align		4
        /*0090*/ 	.byte	0x04, 0x1c
        /*0092*/ 	.short	(.L_29 - .L_28)


	//   ....[0]....
.L_28:
        /*0094*/ 	.word	0x000005c0


	//   ....[1]....
        /*0098*/ 	.word	0x000005e0


	//----- nvinfo : EIATTR_REQNTID
	.align		4
.L_29:
        /*009c*/ 	.byte	0x04, 0x10
        /*009e*/ 	.short	(.L_31 - .L_30)
.L_30:
        /*00a0*/ 	.word	0x00000080
        /*00a4*/ 	.word	0x00000001
        /*00a8*/ 	.word	0x00000001


	//----- nvinfo : EIATTR_CBANK_PARAM_SIZE
	.align		4
.L_31:
        /*00ac*/ 	.byte	0x03, 0x19
        /*00ae*/ 	.short	0x0038


	//----- nvinfo : EIATTR_PARAM_CBANK
	.align		4
        /*00b0*/ 	.byte	0x04, 0x0a
        /*00b2*/ 	.short	(.L_33 - .L_32)
	.align		4
.L_32:
        /*00b4*/ 	.word	index@(.nv.constant0.triton_poi_fused__native_batch_norm_legit_no_training_relu_11)
        /*00b8*/ 	.short	0x0210
        /*00ba*/ 	.short	0x0038


	//----- nvinfo : EIATTR_SW_WAR
	.align		4
.L_33:
        /*00bc*/ 	.byte	0x04, 0x36
        /*00be*/ 	.short	(.L_35 - .L_34)
.L_34:
        /*00c0*/ 	.word	0x00000008
.L_35:


//--------------------- .nv.callgraph             --------------------------
	.section	.nv.callgraph,"",@"SHT_CUDA_CALLGRAPH"
	.align	4
	.sectionentsize	8
	.align		4
        /*0000*/ 	.word	0x00000000
	.align		4
        /*0004*/ 	.word	0xffffffff
	.align		4
        /*0008*/ 	.word	0x00000000
	.align		4
        /*000c*/ 	.word	0xfffffffe
	.align		4
        /*0010*/ 	.word	0x00000000
	.align		4
        /*0014*/ 	.word	0xfffffffd
	.align		4
        /*0018*/ 	.word	0x00000000
	.align		4
        /*001c*/ 	.word	0xfffffffc


//--------------------- .nv.constant4             --------------------------
	.section	.nv.constant4,"a",@progbits
	.align	8
	.align		8
.nv.constant4:
        /*0000*/ 	.dword	_$_str
	.align		8
        /*0008*/ 	.dword	_$_str_$_2


//--------------------- .text.triton_poi_fused__native_batch_norm_legit_no_training_relu_11 --------------------------
	.section	.text.triton_poi_fused__native_batch_norm_legit_no_training_relu_11,"ax",@progbits
	.sectionflags	@"SHF_BARRIERS=1"
	.align	128
        .global         triton_poi_fused__native_batch_norm_legit_no_training_relu_11
        .type           triton_poi_fused__native_batch_norm_legit_no_training_relu_11,@function
        .size           triton_poi_fused__native_batch_norm_legit_no_training_relu_11,(.L_x_1 - triton_poi_fused__native_batch_norm_legit_no_training_relu_11)
        .other          triton_poi_fused__native_batch_norm_legit_no_training_relu_11,@"STO_CUDA_ENTRY STV_DEFAULT"
triton_poi_fused__native_batch_norm_legit_no_training_relu_11:
.text.triton_poi_fused__native_batch_norm_legit_no_training_relu_11:
[----:B------:R-:W0:Y:S01]  /*0000*/  LDC R1, c[0x0][0x28] ;  /* 0x00000a00ff017b82 */ /* 0x000e220000000800 */
[----:B------:R-:W1:Y:S07]  /*0010*/  S2R R9, SR_TID.X ;  /* 0x0000000000097919 */ /* 0x000e6e0000002100 */
[----:B------:R-:W2:Y:S01]  /*0020*/  LDC.64 R4, c[0x0][0x210] ;  /* 0x00008400ff047b82 */ /* 0x000ea20000000a00 */
[----:B------:R-:W-:Y:S01]  /*0030*/  HFMA2.MMA R12, -RZ, RZ, 0, 0 ;  /* 0x00000000ff0c7435 */ /* 0x000fe200000001ff */
[----:B------:R-:W-:Y:S01]  /*0040*/  IMAD.MOV.U32 R11, RZ, RZ, RZ ;  /* 0x000000ffff0b7224 */ /* 0x000fe200078e00ff */
[----:B------:R-:W3:Y:S01]  /*0050*/  S2R R6, SR_CTAID.Y ;  /* 0x0000000000067919 */ /* 0x000ee20000002600 */
[----:B------:R-:W-:Y:S01]  /*0060*/  ULDC.64 UR6, c[0x0][0x208] ;  /* 0x0000820000067ab9 */ /* 0x000fe20000000a00 */
[----:B------:R-:W4:Y:S03]  /*0070*/  S2R R0, SR_CTAID.X ;  /* 0x0000000000007919 */ /* 0x000f260000002500 */
[----:B------:R-:W5:Y:S01]  /*0080*/  S2UR UR5, SR_CgaCtaId ;  /* 0x00000000000579c3 */ /* 0x000f620000008800 */
[----:B------:R-:W-:-:S07]  /*0090*/  UMOV UR4, 0x400 ;  /* 0x0000040000047882 */ /* 0x000fce0000000000 */
[----:B------:R-:W5:Y:S08]  /*00a0*/  LDC.64 R16, c[0x0][0x220] ;  /* 0x00008800ff107b82 */ /* 0x000f700000000a00 */
[----:B------:R-:W5:Y:S01]  /*00b0*/  LDC.64 R14, c[0x0][0x218] ;  /* 0x00008600ff0e7b82 */ /* 0x000f620000000a00 */
[----:B-1----:R-:W-:-:S07]  /*00c0*/  LOP3.LUT R10, R9, 0x7f, RZ, 0xc0, !PT ;  /* 0x0000007f090a7812 */ /* 0x002fce00078ec0ff */
[----:B------:R-:W1:Y:S01]  /*00d0*/  LDC.64 R18, c[0x0][0x228] ;  /* 0x00008a00ff127b82 */ /* 0x000e620000000a00 */
[----:B---3--:R-:W-:Y:S02]  /*00e0*/  PRMT R3, R10, 0x6540, R6 ;  /* 0x000065400a037816 */ /* 0x008fe40000000006 */
[----:B----4-:R-:W-:-:S05]  /*00f0*/  ISETP.GE.AND P0, PT, R0, 0x4, PT ;  /* 0x000000040000780c */ /* 0x010fca0003f06270 */
[----:B------:R-:W3:Y:S01]  /*0100*/  LDC.64 R20, c[0x0][0x230] ;  /* 0x00008c00ff147b82 */ /* 0x000ee20000000a00 */
[C---:B------:R-:W-:Y:S02]  /*0110*/  LOP3.LUT R7, R3.reuse, 0x80, RZ, 0xfc, !PT ;  /* 0x0000008003077812 */ /* 0x040fe400078efcff */
[C---:B------:R-:W-:Y:S01]  /*0120*/  ISETP.LT.AND P1, PT, R3.reuse, 0x100, !P0 ;  /* 0x000001000300780c */ /* 0x040fe20004721270 */
[--C-:B------:R-:W-:Y:S01]  /*0130*/  IMAD R3, R3, 0x4, R0.reuse ;  /* 0x0000000403037824 */ /* 0x100fe200078e0200 */
[C---:B------:R-:W-:Y:S01]  /*0140*/  ISETP.LT.AND P2, PT, R7.reuse, 0x100, !P0 ;  /* 0x000001000700780c */ /* 0x040fe20004741270 */
[----:B------:R-:W-:Y:S02]  /*0150*/  IMAD R7, R7, 0x4, R0 ;  /* 0x0000000407077824 */ /* 0x000fe400078e0200 */
[----:B--2---:R-:W-:-:S04]  /*0160*/  IMAD.WIDE R2, R3, 0x4, R4 ;  /* 0x0000000403027825 */ /* 0x004fc800078e0204 */
[----:B------:R-:W-:-:S04]  /*0170*/  IMAD.WIDE R4, R7, 0x4, R4 ;  /* 0x0000000407047825 */ /* 0x000fc800078e0204 */
[----:B------:R-:W2:Y:S04]  /*0180*/  @P1 LDG.E.EL R11, desc[UR6][R2.64] ;  /* 0x00000006020b1981 */ /* 0x000ea8000c2e1900 */
[----:B------:R4:W3:Y:S01]  /*0190*/  @P2 LDG.E.EL R12, desc[UR6][R4.64] ;  /* 0x00000006040c2981 */ /* 0x0008e2000c2e1900 */
[----:B-----5:R-:W-:Y:S01]  /*01a0*/  UPRMT UR4, UR5, 0x654, UR4 ;  /* 0x0000065405047896 */ /* 0x020fe20008000004 */
[----:B------:R-:W-:-:S05]  /*01b0*/  IMAD.SHL.U32 R9, R9, 0x2, RZ ;  /* 0x0000000209097824 */ /* 0x000fca00078e00ff */
[----:B------:R-:W-:Y:S02]  /*01c0*/  LOP3.LUT R9, R9, 0xfe, RZ, 0xc0, !PT ;  /* 0x000000fe09097812 */ /* 0x000fe400078ec0ff */
[----:B------:R-:W-:Y:S02]  /*01d0*/  LEA R13, R10, UR4, 0x2 ;  /* 0x000000040a0d7c11 */ /* 0x000fe4000f8e10ff */
[----:B0---4-:R-:W-:Y:S02]  /*01e0*/  CS2R R4, SRZ ;  /* 0x0000000000047805 */ /* 0x011fe4000001ff00 */
[----:B------:R-:W-:-:S04]  /*01f0*/  PRMT R6, R9, 0x6540, R6 ;  /* 0x0000654009067816 */ /* 0x000fc80000000006 */
[----:B------:R-:W-:Y:S02]  /*0200*/  SHF.R.S32.HI R7, RZ, 0x1f, R6 ;  /* 0x0000001fff077819 */ /* 0x000fe40000011406 */
[----:B------:R-:W-:Y:S02]  /*0210*/  ISETP.GE.AND P1, PT, R6, 0x100, PT ;  /* 0x000001000600780c */ /* 0x000fe40003f26270 */
[----:B------:R-:W-:-:S04]  /*0220*/  LEA.HI R8, R7, R6, RZ, 0x6 ;  /* 0x0000000607087211 */ /* 0x000fc800078f30ff */
[----:B------:R-:W-:-:S05]  /*0230*/  LOP3.LUT R7, R8, 0xffffffc0, RZ, 0xc0, !PT ;  /* 0xffffffc008077812 */ /* 0x000fca00078ec0ff */
[----:B------:R-:W-:-:S04]  /*0240*/  IMAD.IADD R7, R6, 0x1, -R7 ;  /* 0x0000000106077824 */ /* 0x000fc800078e0a07 */
[----:B------:R-:W-:Y:S01]  /*0250*/  IMAD.WIDE R16, R7, 0x4, R16 ;  /* 0x0000000407107825 */ /* 0x000fe200078e0210 */
[----:B------:R-:W-:-:S03]  /*0260*/  CS2R R2, SRZ ;  /* 0x0000000000027805 */ /* 0x000fc6000001ff00 */
[----:B------:R-:W-:Y:S01]  /*0270*/  IMAD.WIDE R14, R7, 0x4, R14 ;  /* 0x00000004070e7825 */ /* 0x000fe200078e020e */
[----:B------:R-:W-:Y:S01]  /*0280*/  MOV R10, RZ ;  /* 0x000000ff000a7202 */ /* 0x000fe20000000f00 */
[----:B--2---:R0:W-:Y:S04]  /*0290*/  STS [R13], R11 ;  /* 0x0000000b0d007388 */ /* 0x0041e80000000800 */
[----:B---3--:R2:W-:Y:S01]  /*02a0*/  STS [R13+0x200], R12 ;  /* 0x0002000c0d007388 */ /* 0x0085e20000000800 */
[----:B------:R-:W-:Y:S06]  /*02b0*/  BAR.SYNC.DEFER_BLOCKING 0x0 ;  /* 0x0000000000007b1d */ /* 0x000fec0000010000 */
[----:B------:R1:W3:Y:S01]  /*02c0*/  @!P1 LDG.E.EL.64 R4, desc[UR6][R16.64] ;  /* 0x0000000610049981 */ /* 0x0002e2000c2e1b00 */
[----:B0-----:R-:W-:Y:S01]  /*02d0*/  IMAD.MOV.U32 R11, RZ, RZ, RZ ;  /* 0x000000ffff0b7224 */ /* 0x001fe200078e00ff */
[----:B--2---:R-:W-:-:S02]  /*02e0*/  CS2R R12, SRZ ;  /* 0x00000000000c7805 */ /* 0x004fc4000001ff00 */
[----:B------:R-:W2:Y:S01]  /*02f0*/  @!P1 LDG.E.EL.64 R2, desc[UR6][R14.64] ;  /* 0x000000060e029981 */ /* 0x000ea2000c2e1b00 */
[----:B-1----:R-:W-:-:S04]  /*0300*/  IMAD.WIDE R16, R7, 0x4, R18 ;  /* 0x0000000407107825 */ /* 0x002fc800078e0212 */
[----:B------:R-:W-:Y:S01]  /*0310*/  IMAD.WIDE R18, R7, 0x4, R20 ;  /* 0x0000000407127825 */ /* 0x000fe200078e0214 */
[----:B------:R0:W4:Y:S04]  /*0320*/  @!P1 LDG.E.EL.64 R10, desc[UR6][R16.64] ;  /* 0x00000006100a9981 */ /* 0x000128000c2e1b00 */
[----:B------:R-:W4:Y:S01]  /*0330*/  @!P1 LDG.E.EL.64 R12, desc[UR6][R18.64] ;  /* 0x00000006120c9981 */ /* 0x000f22000c2e1b00 */
[----:B------:R-:W-:Y:S01]  /*0340*/  ISETP.LT.AND P0, PT, R6, 0x100, !P0 ;  /* 0x000001000600780c */ /* 0x000fe20004701270 */
[----:B------:R-:W-:Y:S01]  /*0350*/  IMAD R0, R0, 0x40, R7 ;  /* 0x0000004000007824 */ /* 0x000fe200078e0207 */
[----:B------:R-:W-:Y:S01]  /*0360*/  SHF.L.U32 R8, R8, 0x2, RZ ;  /* 0x0000000208087819 */ /* 0x000fe200000006ff */
[----:B0-----:R-:W-:Y:S02]  /*0370*/  IMAD.MOV.U32 R17, RZ, RZ, 0x3e800000 ;  /* 0x3e800000ff117424 */ /* 0x001fe400078e00ff */
[----:B---3--:R-:W-:Y:S01]  /*0380*/  FADD R20, R4, 9.9999997473787516356e-06 ;  /* 0x3727c5ac04147421 */ /* 0x008fe20000000000 */
[----:B------:R-:W-:Y:S01]  /*0390*/  FADD R14, R5, 9.9999997473787516356e-06 ;  /* 0x3727c5ac050e7421 */ /* 0x000fe20000000000 */
[----:B------:R-:W-:-:S02]  /*03a0*/  LEA R4, R9, UR4, 0x2 ;  /* 0x0000000409047c11 */ /* 0x000fc4000f8e10ff */
[----:B------:R-:W0:Y:S04]  /*03b0*/  MUFU.SQRT R21, R20 ;  /* 0x0000001400157308 */ /* 0x000e280000002000 */
[----:B------:R-:W2:Y:S04]  /*03c0*/  LDS.64 R4, [R4] ;  /* 0x0000000004047984 */ /* 0x000ea80000000a00 */
[----:B------:R1:W3:Y:S01]  /*03d0*/  MUFU.SQRT R22, R14 ;  /* 0x0000000e00167308 */ /* 0x0002e20000002000 */
[C---:B0-----:R-:W-:Y:S02]  /*03e0*/  FSETP.GT.AND P1, PT, R21.reuse, 8.50705917302346158658e+37, PT ;  /* 0x7e8000001500780b */ /* 0x041fe40003f24000 */
[----:B------:R-:W-:Y:S01]  /*03f0*/  FSETP.GEU.AND P3, PT, R21, 1.175494350822287508e-38, PT ;  /* 0x008000001500780b */ /* 0x000fe20003f6e000 */
[----:B-1----:R-:W0:Y:S01]  /*0400*/  LDC.64 R14, c[0x0][0x238] ;  /* 0x00008e00ff0e7b82 */ /* 0x002e220000000a00 */
[----:B------:R-:W-:-:S02]  /*0410*/  FSEL R16, R17, 1, P1 ;  /* 0x3f80000011107808 */ /* 0x000fc40000800000 */
[C---:B---3--:R-:W-:Y:S02]  /*0420*/  FSETP.GT.AND P2, PT, R22.reuse, 8.50705917302346158658e+37, PT ;  /* 0x7e8000001600780b */ /* 0x048fe40003f44000 */
[----:B------:R-:W-:Y:S02]  /*0430*/  FSETP.GEU.AND P4, PT, R22, 1.175494350822287508e-38, PT ;  /* 0x008000001600780b */ /* 0x000fe40003f8e000 */
[----:B------:R-:W-:-:S03]  /*0440*/  FSEL R17, R17, 1, P2 ;  /* 0x3f80000011117808 */ /* 0x000fc60001000000 */
[----:B------:R-:W-:Y:S02]  /*0450*/  @P1 FMUL R21, R21, 0.25 ;  /* 0x3e80000015151820 */ /* 0x000fe40000400000 */
[----:B------:R-:W-:Y:S02]  /*0460*/  @!P3 FMUL R16, R16, 16777216 ;  /* 0x4b8000001010b820 */ /* 0x000fe40000400000 */
[----:B------:R-:W-:Y:S02]  /*0470*/  @!P3 FMUL R21, R21, 16777216 ;  /* 0x4b8000001515b820 */ /* 0x000fe40000400000 */
[----:B------:R-:W-:-:S04]  /*0480*/  @P2 FMUL R22, R22, 0.25 ;  /* 0x3e80000016162820 */ /* 0x000fc80000400000 */
[----:B------:R-:W1:Y:S01]  /*0490*/  MUFU.RCP R21, R21 ;  /* 0x0000001500157308 */ /* 0x000e620000001000 */
[----:B------:R-:W-:Y:S01]  /*04a0*/  @!P4 FMUL R17, R17, 16777216 ;  /* 0x4b8000001111c820 */ /* 0x000fe20000400000 */
[----:B------:R-:W-:Y:S01]  /*04b0*/  @!P4 FMUL R22, R22, 16777216 ;  /* 0x4b8000001616c820 */ /* 0x000fe20000400000 */
[----:B--2---:R-:W-:Y:S01]  /*04c0*/  FADD R2, R4, -R2 ;  /* 0x8000000204027221 */ /* 0x004fe20000000000 */
[----:B------:R-:W-:-:S04]  /*04d0*/  FADD R3, R5, -R3 ;  /* 0x8000000305037221 */ /* 0x000fc80000000000 */
[----:B------:R-:W2:Y:S01]  /*04e0*/  MUFU.RCP R22, R22 ;  /* 0x0000001600167308 */ /* 0x000ea20000001000 */
[----:B-1----:R-:W-:-:S04]  /*04f0*/  FMUL R9, R21, R16 ;  /* 0x0000001015097220 */ /* 0x002fc80000400000 */
[----:B------:R-:W-:Y:S01]  /*0500*/  FMUL R9, R2, R9 ;  /* 0x0000000902097220 */ /* 0x000fe20000400000 */
[----:B--2---:R-:W-:-:S03]  /*0510*/  FMUL R16, R22, R17 ;  /* 0x0000001116107220 */ /* 0x004fc60000400000 */
[----:B----4-:R-:W-:Y:S01]  /*0520*/  FFMA R9, R9, R10, R12 ;  /* 0x0000000a09097223 */ /* 0x010fe2000000000c */
[----:B------:R-:W-:Y:S01]  /*0530*/  FMUL R16, R3, R16 ;  /* 0x0000001003107220 */ /* 0x000fe20000400000 */
[----:B------:R-:W-:-:S03]  /*0540*/  LOP3.LUT R3, R8, 0xffffff00, RZ, 0xc0, !PT ;  /* 0xffffff0008037812 */ /* 0x000fc600078ec0ff */
[C---:B------:R-:W-:Y:S01]  /*0550*/  FSETP.GEU.AND P1, PT, R9.reuse, RZ, PT ;  /* 0x000000ff0900720b */ /* 0x040fe20003f2e000 */
[----:B------:R-:W-:Y:S01]  /*0560*/  FFMA R11, R16, R11, R13 ;  /* 0x0000000b100b7223 */ /* 0x000fe2000000000d */
[----:B------:R-:W-:Y:S02]  /*0570*/  IADD3 R3, R0, R3, RZ ;  /* 0x0000000300037210 */ /* 0x000fe40007ffe0ff */
[----:B------:R-:W-:Y:S02]  /*0580*/  FSEL R10, R9, RZ, P1 ;  /* 0x000000ff090a7208 */ /* 0x000fe40000800000 */
[----:B------:R-:W-:Y:S01]  /*0590*/  FSETP.GEU.AND P2, PT, R11, RZ, PT ;  /* 0x000000ff0b00720b */ /* 0x000fe20003f4e000 */
[----:B0-----:R-:W-:-:S03]  /*05a0*/  IMAD.WIDE R14, R3, 0x4, R14 ;  /* 0x00000004030e7825 */ /* 0x001fc600078e020e */
[----:B------:R-:W-:Y:S01]  /*05b0*/  FSEL R11, R11, RZ, P2 ;  /* 0x000000ff0b0b7208 */ /* 0x000fe20001000000 */
[----:B------:R-:W-:Y:S08]  /*05c0*/  @!P0 EXIT ;  /* 0x000000000000894d */ /* 0x000ff00003800000 */
[----:B------:R-:W-:Y:S01]  /*05d0*/  STG.E.64 desc[UR6][R14.64], R10 ;  /* 0x0000000a0e007986 */ /* 0x000fe2000c101b06 */
[----:B------:R-:W-:Y:S05]  /*05e0*/  EXIT ;  /* 0x000000000000794d */ /* 0x000fea0003800000 */
.L_x_0:
[----:B------:R-:W-:-:S00]  /*05f0*/  BRA `(.L_x_0) ;  /* 0xfffffffc00fc7947 */ /* 0x000fc0000383ffff */
[----:B------:R-:W-:-:S00]  /*0600*/  NOP ;  /* 0x0000000000007918 */ /* 0x000fc00000000000 */
[----:B------:R-:W-:-:S00]  /*0610*/  NOP ;  /* 0x0000000000007918 */ /* 0x000fc00000000000 */
[----:B------:R-:W-:-:S00]  /*0620*/  NOP ;  /* 0x0000000000007918 */ /* 0x000fc00000000000 */
[----:B------:R-:W-:-:S00]  /*0630*/  NOP ;  /* 0x0000000000007918 */ /* 0x000fc00000000000 */
[----:B------:R-:W-:-:S00]  /*0640*/  NOP ;  /* 0x0000000000007918 */ /* 0x000fc00000000000 */
[----:B------:R-:W-:-:S00]  /*0650*/  NOP ;  /* 0x0000000000007918 */ /* 0x000fc00000000000 */
[----:B------:R-:W-:-:S00]  /*0660*/  NOP ;  /* 0x0000000000007918 */ /* 0x000fc00000000000 */
[----:B------:R-:W-:-:S00]  /*0670*/  NOP ;  /* 0x0000000000007918 */ /* 0x000fc00000000000 */
.L_x_1:


//--------------------- .nv.global.init           --------------------------
	.section	.nv.global.init,"aw",@progbits
.nv.global.init:
	.type		_$_str,@object
	.size		_$_str,(_$_str_$_2 - _$_str)
_$_str:
        /*0000*/ 	.byte	0x5f, 0x5f, 0x43, 0x55, 0x44, 0x41, 0x5f, 0x46, 0x54, 0x5a, 0x00
	.type		_$_str_$_2,@object
	.size		_$_str_$_2,(.L_1 - _$_str_$_2)
_$_str_$_2:
        /*000b*/ 	.byte	0x5f, 0x5f, 0x43, 0x55, 0x44, 0x41, 0x5f, 0x50, 0x52, 0x45, 0x43, 0x5f, 0x53, 0x51, 0x52, 0x54
        /*001b*/ 	.byte	0x00
.L_1:


//--------------------- .nv.shared.triton_poi_fused__native_batch_norm_legit_no_training_relu_11 --------------------------
	.section	.nv.shared.triton_poi_fused__native_batch_norm_legit_no_training_relu_11,"aw",@nobits
	.sectionflags	@""
	.align	16
	.zero		1024


//--------------------- .nv.constant0.triton_poi_fused__native_batch_norm_legit_no_training_relu_11 --------------------------
	.section	.nv.constant0.triton_poi_fused__native_batch_norm_legit_no_training_relu_11,"a",@progbits
	.sectionflags	@""
	.align	4
.nv.constant0.triton_poi_fused__native_batch_norm_legit_no_training_relu_11:
	.zero		584
